//
// Generated by NVIDIA NVVM Compiler
//
// Compiler Build ID: CL-36424714
// Cuda compilation tools, release 13.0, V13.0.88
// Based on NVVM 20.0.0
//

.version 9.0
.target sm_100
.address_size 64

	// .globl	_Z35MaximumLikelihoodDivideDeviceKerneliPfS_S_

.visible .entry _Z35MaximumLikelihoodDivideDeviceKerneliPfS_S_(
	.param .u32 _Z35MaximumLikelihoodDivideDeviceKerneliPfS_S__param_0,
	.param .u64 .ptr .align 1 _Z35MaximumLikelihoodDivideDeviceKerneliPfS_S__param_1,
	.param .u64 .ptr .align 1 _Z35MaximumLikelihoodDivideDeviceKerneliPfS_S__param_2,
	.param .u64 .ptr .align 1 _Z35MaximumLikelihoodDivideDeviceKerneliPfS_S__param_3
)
{
	.reg .pred 	%p<4>;
	.reg .b32 	%r<16>;
	.reg .b32 	%f<4>;
	.reg .b64 	%rd<16>;

	ld.param.u32 	%r6, [_Z35MaximumLikelihoodDivideDeviceKerneliPfS_S__param_0];
	ld.param.u64 	%rd7, [_Z35MaximumLikelihoodDivideDeviceKerneliPfS_S__param_1];
	ld.param.u64 	%rd5, [_Z35MaximumLikelihoodDivideDeviceKerneliPfS_S__param_2];
	ld.param.u64 	%rd6, [_Z35MaximumLikelihoodDivideDeviceKerneliPfS_S__param_3];
	cvta.to.global.u64 	%rd1, %rd7;
	mov.u32 	%r7, %ctaid.x;
	mov.u32 	%r1, %ntid.x;
	shl.b32 	%r8, %r7, 8;
	shr.s32 	%r9, %r8, 8;
	mov.u32 	%r10, %tid.x;
	mad.lo.s32 	%r15, %r9, %r1, %r10;
	setp.ge.s32 	%p1, %r15, %r6;
	@%p1 bra 	$L__BB0_6;
	mov.u32 	%r11, %nctaid.x;
	shl.b32 	%r12, %r11, 8;
	shr.s32 	%r13, %r12, 8;
	mul.lo.s32 	%r3, %r13, %r1;
	cvta.to.global.u64 	%rd2, %rd6;
	cvta.to.global.u64 	%rd3, %rd5;
$L__BB0_2:
	cvt.s64.s32 	%rd4, %r15;
	mul.wide.s32 	%rd8, %r15, 4;
	add.s64 	%rd9, %rd2, %rd8;
	ld.global.f32 	%f1, [%rd9];
	setp.geu.f32 	%p2, %f1, 0f3727C5AC;
	@%p2 bra 	$L__BB0_4;
	add.s64 	%rd15, %rd1, %rd8;
	mov.b32 	%r14, 0;
	st.global.u32 	[%rd15], %r14;
	bra.uni 	$L__BB0_5;
$L__BB0_4:
	shl.b64 	%rd10, %rd4, 2;
	add.s64 	%rd11, %rd3, %rd10;
	ld.global.f32 	%f2, [%rd11];
	div.rn.f32 	%f3, %f2, %f1;
	add.s64 	%rd13, %rd1, %rd8;
	st.global.f32 	[%rd13], %f3;
$L__BB0_5:
	add.s32 	%r15, %r15, %r3;
	setp.lt.s32 	%p3, %r15, %r6;
	@%p3 bra 	$L__BB0_2;
$L__BB0_6:
	ret;

}
	// .globl	_Z37MaximumLikelihoodMultiplyDeviceKerneliPffS_S_
.visible .entry _Z37MaximumLikelihoodMultiplyDeviceKerneliPffS_S_(
	.param .u32 _Z37MaximumLikelihoodMultiplyDeviceKerneliPffS_S__param_0,
	.param .u64 .ptr .align 1 _Z37MaximumLikelihoodMultiplyDeviceKerneliPffS_S__param_1,
	.param .f32 _Z37MaximumLikelihoodMultiplyDeviceKerneliPffS_S__param_2,
	.param .u64 .ptr .align 1 _Z37MaximumLikelihoodMultiplyDeviceKerneliPffS_S__param_3,
	.param .u64 .ptr .align 1 _Z37MaximumLikelihoodMultiplyDeviceKerneliPffS_S__param_4
)
{
	.reg .pred 	%p<7>;
	.reg .b32 	%r<35>;
	.reg .b32 	%f<22>;
	.reg .b64 	%rd<25>;

	ld.param.u32 	%r12, [_Z37MaximumLikelihoodMultiplyDeviceKerneliPffS_S__param_0];
	ld.param.u64 	%rd4, [_Z37MaximumLikelihoodMultiplyDeviceKerneliPffS_S__param_1];
	ld.param.f32 	%f1, [_Z37MaximumLikelihoodMultiplyDeviceKerneliPffS_S__param_2];
	ld.param.u64 	%rd5, [_Z37MaximumLikelihoodMultiplyDeviceKerneliPffS_S__param_3];
	ld.param.u64 	%rd6, [_Z37MaximumLikelihoodMultiplyDeviceKerneliPffS_S__param_4];
	cvta.to.global.u64 	%rd1, %rd4;
	cvta.to.global.u64 	%rd2, %rd6;
	cvta.to.global.u64 	%rd3, %rd5;
	mov.u32 	%r13, %ctaid.x;
	mov.u32 	%r14, %ntid.x;
	shl.b32 	%r15, %r13, 8;
	shr.s32 	%r16, %r15, 8;
	mov.u32 	%r17, %tid.x;
	mad.lo.s32 	%r33, %r16, %r14, %r17;
	mov.u32 	%r18, %nctaid.x;
	shl.b32 	%r19, %r18, 8;
	shr.s32 	%r20, %r19, 8;
	mul.lo.s32 	%r2, %r20, %r14;
	setp.ge.s32 	%p1, %r33, %r12;
	@%p1 bra 	$L__BB1_7;
	add.s32 	%r21, %r33, %r2;
	max.s32 	%r22, %r12, %r21;
	setp.lt.s32 	%p2, %r21, %r12;
	selp.u32 	%r23, 1, 0, %p2;
	add.s32 	%r24, %r21, %r23;
	sub.s32 	%r25, %r22, %r24;
	div.u32 	%r26, %r25, %r2;
	add.s32 	%r3, %r26, %r23;
	and.b32  	%r27, %r3, 3;
	setp.eq.s32 	%p3, %r27, 3;
	@%p3 bra 	$L__BB1_4;
	add.s32 	%r28, %r3, 1;
	and.b32  	%r29, %r28, 3;
	neg.s32 	%r31, %r29;
$L__BB1_3:
	.pragma "nounroll";
	mul.wide.s32 	%rd7, %r33, 4;
	add.s64 	%rd8, %rd1, %rd7;
	add.s64 	%rd9, %rd2, %rd7;
	add.s64 	%rd10, %rd3, %rd7;
	ld.global.f32 	%f2, [%rd10];
	mul.f32 	%f3, %f1, %f2;
	ld.global.f32 	%f4, [%rd9];
	mul.f32 	%f5, %f3, %f4;
	st.global.f32 	[%rd8], %f5;
	add.s32 	%r33, %r33, %r2;
	add.s32 	%r31, %r31, 1;
	setp.ne.s32 	%p4, %r31, 0;
	@%p4 bra 	$L__BB1_3;
$L__BB1_4:
	setp.lt.u32 	%p5, %r3, 3;
	@%p5 bra 	$L__BB1_7;
	mul.wide.s32 	%rd15, %r2, 4;
	shl.b32 	%r30, %r2, 2;
$L__BB1_6:
	mul.wide.s32 	%rd11, %r33, 4;
	add.s64 	%rd12, %rd3, %rd11;
	ld.global.f32 	%f6, [%rd12];
	mul.f32 	%f7, %f1, %f6;
	add.s64 	%rd13, %rd2, %rd11;
	ld.global.f32 	%f8, [%rd13];
	mul.f32 	%f9, %f7, %f8;
	add.s64 	%rd14, %rd1, %rd11;
	st.global.f32 	[%rd14], %f9;
	add.s64 	%rd16, %rd12, %rd15;
	ld.global.f32 	%f10, [%rd16];
	mul.f32 	%f11, %f1, %f10;
	add.s64 	%rd17, %rd13, %rd15;
	ld.global.f32 	%f12, [%rd17];
	mul.f32 	%f13, %f11, %f12;
	add.s64 	%rd18, %rd14, %rd15;
	st.global.f32 	[%rd18], %f13;
	add.s64 	%rd19, %rd16, %rd15;
	ld.global.f32 	%f14, [%rd19];
	mul.f32 	%f15, %f1, %f14;
	add.s64 	%rd20, %rd17, %rd15;
	ld.global.f32 	%f16, [%rd20];
	mul.f32 	%f17, %f15, %f16;
	add.s64 	%rd21, %rd18, %rd15;
	st.global.f32 	[%rd21], %f17;
	add.s64 	%rd22, %rd19, %rd15;
	ld.global.f32 	%f18, [%rd22];
	mul.f32 	%f19, %f1, %f18;
	add.s64 	%rd23, %rd20, %rd15;
	ld.global.f32 	%f20, [%rd23];
	mul.f32 	%f21, %f19, %f20;
	add.s64 	%rd24, %rd21, %rd15;
	st.global.f32 	[%rd24], %f21;
	add.s32 	%r33, %r30, %r33;
	setp.lt.s32 	%p6, %r33, %r12;
	@%p6 bra 	$L__BB1_6;
$L__BB1_7:
	ret;

}


// ===== COMPILED SASS (sm_100) =====

	.target	sm_100

	.elftype	@"ET_EXEC"


//--------------------- .note.nv.tkinfo           --------------------------
	.section	.note.nv.tkinfo,"",@"SHT_NOTE"
	.sectionflags	@"SHF_NOTE_NV_TKINFO"
	.tkinfo
        /*0018*/ 	.word	0x00000002
        /*0030*/ 	.string	""
        /*0030*/ 	.string	"ptxas"
        /*0030*/ 	.string	"Cuda compilation tools, release 13.0, V13.0.88"
        /*0030*/ 	.string	"Build cuda_13.0.r13.0/compiler.36424714_0"
        /*0030*/ 	.string	"-arch sm_100 -m 64 "



//--------------------- .note.nv.cuinfo           --------------------------
	.section	.note.nv.cuinfo,"",@"SHT_NOTE"
	.sectionflags	@"SHF_NOTE_NV_CUINFO"
        /*0018*/ 	.short	0x0002
        /*001a*/ 	.short	0x0064
        /*001c*/ 	.short	0x0082
	.zero		2


//--------------------- .nv.info                  --------------------------
	.section	.nv.info,"",@"SHT_CUDA_INFO"
	.align	4


	//----- nvinfo : EIATTR_REGCOUNT
	.align		4
        /*0000*/ 	.byte	0x04, 0x2f
        /*0002*/ 	.short	(.L_1 - .L_0)
	.align		4
.L_0:
        /*0004*/ 	.word	index@(_Z35MaximumLikelihoodDivideDeviceKerneliPfS_S_)
        /*0008*/ 	.word	0x00000015


	//----- nvinfo : EIATTR_FRAME_SIZE
	.align		4
.L_1:
        /*000c*/ 	.byte	0x04, 0x11
        /*000e*/ 	.short	(.L_3 - .L_2)
	.align		4
.L_2:
        /*0010*/ 	.word	index@($__internal_0_$__cuda_sm3x_div_rn_noftz_f32_slowpath)
        /*0014*/ 	.word	0x00000000


	//----- nvinfo : EIATTR_FRAME_SIZE
	.align		4
.L_3:
        /*0018*/ 	.byte	0x04, 0x11
        /*001a*/ 	.short	(.L_5 - .L_4)
	.align		4
.L_4:
        /*001c*/ 	.word	index@(_Z35MaximumLikelihoodDivideDeviceKerneliPfS_S_)
        /*0020*/ 	.word	0x00000000


	//----- nvinfo : EIATTR_REGCOUNT
	.align		4
.L_5:
        /*0024*/ 	.byte	0x04, 0x2f
        /*0026*/ 	.short	(.L_7 - .L_6)
	.align		4
.L_6:
        /*0028*/ 	.word	index@(_Z37MaximumLikelihoodMultiplyDeviceKerneliPffS_S_)
        /*002c*/ 	.word	0x0000001e


	//----- nvinfo : EIATTR_FRAME_SIZE
	.align		4
.L_7:
        /*0030*/ 	.byte	0x04, 0x11
        /*0032*/ 	.short	(.L_9 - .L_8)
	.align		4
.L_8:
        /*0034*/ 	.word	index@(_Z37MaximumLikelihoodMultiplyDeviceKerneliPffS_S_)
        /*0038*/ 	.word	0x00000000


	//----- nvinfo : EIATTR_MIN_STACK_SIZE
	.align		4
.L_9:
        /*003c*/ 	.byte	0x04, 0x12
        /*003e*/ 	.short	(.L_11 - .L_10)
	.align		4
.L_10:
        /*0040*/ 	.word	index@(_Z37MaximumLikelihoodMultiplyDeviceKerneliPffS_S_)
        /*0044*/ 	.word	0x00000000


	//----- nvinfo : EIATTR_MIN_STACK_SIZE
	.align		4
.L_11:
        /*0048*/ 	.byte	0x04, 0x12
        /*004a*/ 	.short	(.L_13 - .L_12)
	.align		4
.L_12:
        /*004c*/ 	.word	index@(_Z35MaximumLikelihoodDivideDeviceKerneliPfS_S_)
        /*0050*/ 	.word	0x00000000
.L_13:


//--------------------- .nv.compat                --------------------------
	.section	.nv.compat,"",@"SHT_CUDA_COMPAT_INFO"
	.align	4
        /*0000*/ 	.byte	0x02, 0x09, 0x00, 0x00, 0x02, 0x02, 0x01, 0x00, 0x02, 0x05, 0x05, 0x00, 0x03, 0x07, 0x01, 0x01
        /*0010*/ 	.byte	0x02, 0x03, 0x00, 0x00, 0x02, 0x06, 0x01, 0x00, 0x04, 0x0b, 0x08, 0x00, 0x01, 0x00, 0x00, 0x00
        /*0020*/ 	.byte	0x00, 0x00, 0x00, 0x00


//--------------------- .nv.info._Z37MaximumLikelihoodMultiplyDeviceKerneliPffS_S_ --------------------------
	.section	.nv.info._Z37MaximumLikelihoodMultiplyDeviceKerneliPffS_S_,"",@"SHT_CUDA_INFO"
	.sectionflags	@""
	.align	4


	//----- nvinfo : EIATTR_CUDA_API_VERSION
	.align		4
        /*0000*/ 	.byte	0x04, 0x37
        /*0002*/ 	.short	(.L_15 - .L_14)
.L_14:
        /*0004*/ 	.word	0x00000082


	//----- nvinfo : EIATTR_KPARAM_INFO
	.align		4
.L_15:
        /*0008*/ 	.byte	0x04, 0x17
        /*000a*/ 	.short	(.L_17 - .L_16)
.L_16:
        /*000c*/ 	.word	0x00000000
        /*0010*/ 	.short	0x0004
        /*0012*/ 	.short	0x0020
        /*0014*/ 	.byte	0x00, 0xf5, 0x21, 0x00


	//----- nvinfo : EIATTR_KPARAM_INFO
	.align		4
.L_17:
        /*0018*/ 	.byte	0x04, 0x17
        /*001a*/ 	.short	(.L_19 - .L_18)
.L_18:
        /*001c*/ 	.word	0x00000000
        /*0020*/ 	.short	0x0003
        /*0022*/ 	.short	0x0018
        /*0024*/ 	.byte	0x00, 0xf5, 0x21, 0x00


	//----- nvinfo : EIATTR_KPARAM_INFO
	.align		4
.L_19:
        /*0028*/ 	.byte	0x04, 0x17
        /*002a*/ 	.short	(.L_21 - .L_20)
.L_20:
        /*002c*/ 	.word	0x00000000
        /*0030*/ 	.short	0x0002
        /*0032*/ 	.short	0x0010
        /*0034*/ 	.byte	0x00, 0xf0, 0x11, 0x00


	//----- nvinfo : EIATTR_KPARAM_INFO
	.align		4
.L_21:
        /*0038*/ 	.byte	0x04, 0x17
        /*003a*/ 	.short	(.L_23 - .L_22)
.L_22:
        /*003c*/ 	.word	0x00000000
        /*0040*/ 	.short	0x0001
        /*0042*/ 	.short	0x0008
        /*0044*/ 	.byte	0x00, 0xf5, 0x21, 0x00


	//----- nvinfo : EIATTR_KPARAM_INFO
	.align		4
.L_23:
        /*0048*/ 	.byte	0x04, 0x17
        /*004a*/ 	.short	(.L_25 - .L_24)
.L_24:
        /*004c*/ 	.word	0x00000000
        /*0050*/ 	.short	0x0000
        /*0052*/ 	.short	0x0000
        /*0054*/ 	.byte	0x00, 0xf0, 0x11, 0x00


	//----- nvinfo : EIATTR_SPARSE_MMA_MASK
	.align		4
.L_25:
        /*0058*/ 	.byte	0x03, 0x50
        /*005a*/ 	.short	0x0000


	//----- nvinfo : EIATTR_MAXREG_COUNT
	.align		4
        /*005c*/ 	.byte	0x03, 0x1b
        /*005e*/ 	.short	0x00ff


	//----- nvinfo : EIATTR_MERCURY_ISA_VERSION
	.align		4
        /*0060*/ 	.byte	0x03, 0x5f
        /*0062*/ 	.short	0x0101


	//----- nvinfo : EIATTR_VRC_CTA_INIT_COUNT
	.align		4
        /*0064*/ 	.byte	0x02, 0x4a
	.zero		1
	.zero		1


	//----- nvinfo : EIATTR_EXIT_INSTR_OFFSETS
	.align		4
        /*0068*/ 	.byte	0x04, 0x1c
        /*006a*/ 	.short	(.L_27 - .L_26)


	//   ....[0]....
.L_26:
        /*006c*/ 	.word	0x000000d0


	//   ....[1]....
        /*0070*/ 	.word	0x00000440


	//   ....[2]....
        /*0074*/ 	.word	0x00000680


	//----- nvinfo : EIATTR_CRS_STACK_SIZE
	.align		4
.L_27:
        /*0078*/ 	.byte	0x04, 0x1e
        /*007a*/ 	.short	(.L_29 - .L_28)
.L_28:
        /*007c*/ 	.word	0x00000000


	//----- nvinfo : EIATTR_CBANK_PARAM_SIZE
	.align		4
.L_29:
        /*0080*/ 	.byte	0x03, 0x19
        /*0082*/ 	.short	0x0028


	//----- nvinfo : EIATTR_PARAM_CBANK
	.align		4
        /*0084*/ 	.byte	0x04, 0x0a
        /*0086*/ 	.short	(.L_31 - .L_30)
	.align		4
.L_30:
        /*0088*/ 	.word	index@(.nv.constant0._Z37MaximumLikelihoodMultiplyDeviceKerneliPffS_S_)
        /*008c*/ 	.short	0x0380
        /*008e*/ 	.short	0x0028


	//----- nvinfo : EIATTR_SW_WAR
	.align		4
.L_31:
        /*0090*/ 	.byte	0x04, 0x36
        /*0092*/ 	.short	(.L_33 - .L_32)
.L_32:
        /*0094*/ 	.word	0x00000008
.L_33:


//--------------------- .nv.info._Z35MaximumLikelihoodDivideDeviceKerneliPfS_S_ --------------------------
	.section	.nv.info._Z35MaximumLikelihoodDivideDeviceKerneliPfS_S_,"",@"SHT_CUDA_INFO"
	.sectionflags	@""
	.align	4


	//----- nvinfo : EIATTR_CUDA_API_VERSION
	.align		4
        /*0000*/ 	.byte	0x04, 0x37
        /*0002*/ 	.short	(.L_35 - .L_34)
.L_34:
        /*0004*/ 	.word	0x00000082


	//----- nvinfo : EIATTR_KPARAM_INFO
	.align		4
.L_35:
        /*0008*/ 	.byte	0x04, 0x17
        /*000a*/ 	.short	(.L_37 - .L_36)
.L_36:
        /*000c*/ 	.word	0x00000000
        /*0010*/ 	.short	0x0003
        /*0012*/ 	.short	0x0018
        /*0014*/ 	.byte	0x00, 0xf5, 0x21, 0x00


	//----- nvinfo : EIATTR_KPARAM_INFO
	.align		4
.L_37:
        /*0018*/ 	.byte	0x04, 0x17
        /*001a*/ 	.short	(.L_39 - .L_38)
.L_38:
        /*001c*/ 	.word	0x00000000
        /*0020*/ 	.short	0x0002
        /*0022*/ 	.short	0x0010
        /*0024*/ 	.byte	0x00, 0xf5, 0x21, 0x00


	//----- nvinfo : EIATTR_KPARAM_INFO
	.align		4
.L_39:
        /*0028*/ 	.byte	0x04, 0x17
        /*002a*/ 	.short	(.L_41 - .L_40)
.L_40:
        /*002c*/ 	.word	0x00000000
        /*0030*/ 	.short	0x0001
        /*0032*/ 	.short	0x0008
        /*0034*/ 	.byte	0x00, 0xf5, 0x21, 0x00


	//----- nvinfo : EIATTR_KPARAM_INFO
	.align		4
.L_41:
        /*0038*/ 	.byte	0x04, 0x17
        /*003a*/ 	.short	(.L_43 - .L_42)
.L_42:
        /*003c*/ 	.word	0x00000000
        /*0040*/ 	.short	0x0000
        /*0042*/ 	.short	0x0000
        /*0044*/ 	.byte	0x00, 0xf0, 0x11, 0x00


	//----- nvinfo : EIATTR_SPARSE_MMA_MASK
	.align		4
.L_43:
        /*0048*/ 	.byte	0x03, 0x50
        /*004a*/ 	.short	0x0000


	//----- nvinfo : EIATTR_MAXREG_COUNT
	.align		4
        /*004c*/ 	.byte	0x03, 0x1b
        /*004e*/ 	.short	0x00ff


	//----- nvinfo : EIATTR_MERCURY_ISA_VERSION
	.align		4
        /*0050*/ 	.byte	0x03, 0x5f
        /*0052*/ 	.short	0x0101


	//----- nvinfo : EIATTR_VRC_CTA_INIT_COUNT
	.align		4
        /*0054*/ 	.byte	0x02, 0x4a
	.zero		1
	.zero		1


	//----- nvinfo : EIATTR_EXIT_INSTR_OFFSETS
	.align		4
        /*0058*/ 	.byte	0x04, 0x1c
        /*005a*/ 	.short	(.L_45 - .L_44)


	//   ....[0]....
.L_44:
        /*005c*/ 	.word	0x00000090


	//   ....[1]....
        /*0060*/ 	.word	0x00000330


	//----- nvinfo : EIATTR_CRS_STACK_SIZE
	.align		4
.L_45:
        /*0064*/ 	.byte	0x04, 0x1e
        /*0066*/ 	.short	(.L_47 - .L_46)
.L_46:
        /*0068*/ 	.word	0x00000000


	//----- nvinfo : EIATTR_CBANK_PARAM_SIZE
	.align		4
.L_47:
        /*006c*/ 	.byte	0x03, 0x19
        /*006e*/ 	.short	0x0020


	//----- nvinfo : EIATTR_PARAM_CBANK
	.align		4
        /*0070*/ 	.byte	0x04, 0x0a
        /*0072*/ 	.short	(.L_49 - .L_48)
	.align		4
.L_48:
        /*0074*/ 	.word	index@(.nv.constant0._Z35MaximumLikelihoodDivideDeviceKerneliPfS_S_)
        /*0078*/ 	.short	0x0380
        /*007a*/ 	.short	0x0020


	//----- nvinfo : EIATTR_SW_WAR
	.align		4
.L_49:
        /*007c*/ 	.byte	0x04, 0x36
        /*007e*/ 	.short	(.L_51 - .L_50)
.L_50:
        /*0080*/ 	.word	0x00000008
.L_51:


//--------------------- .nv.callgraph             --------------------------
	.section	.nv.callgraph,"",@"SHT_CUDA_CALLGRAPH"
	.align	4
	.sectionentsize	8
	.align		4
        /*0000*/ 	.word	0x00000000
	.align		4
        /*0004*/ 	.word	0xffffffff
	.align		4
        /*0008*/ 	.word	0x00000000
	.align		4
        /*000c*/ 	.word	0xfffffffe
	.align		4
        /*0010*/ 	.word	0x00000000
	.align		4
        /*0014*/ 	.word	0xfffffffd
	.align		4
        /*0018*/ 	.word	0x00000000
	.align		4
        /*001c*/ 	.word	0xfffffffc


//--------------------- .text._Z37MaximumLikelihoodMultiplyDeviceKerneliPffS_S_ --------------------------
	.section	.text._Z37MaximumLikelihoodMultiplyDeviceKerneliPffS_S_,"ax",@progbits
	.align	128
        .global         _Z37MaximumLikelihoodMultiplyDeviceKerneliPffS_S_
        .type           _Z37MaximumLikelihoodMultiplyDeviceKerneliPffS_S_,@function
        .size           _Z37MaximumLikelihoodMultiplyDeviceKerneliPffS_S_,(.L_x_23 - _Z37MaximumLikelihoodMultiplyDeviceKerneliPffS_S_)
        .other          _Z37MaximumLikelihoodMultiplyDeviceKerneliPffS_S_,@"STO_CUDA_ENTRY STV_DEFAULT"
_Z37MaximumLikelihoodMultiplyDeviceKerneliPffS_S_:
.text._Z37MaximumLikelihoodMultiplyDeviceKerneliPffS_S_:
[----:B------:R-:W-:Y:S08]  /*0000*/  LDC R1, c[0x0][0x37c] ;  /* 0x0000df00ff017b82 */ /* 0x000ff00000000800 */
[----:B------:R-:W0:Y:S01]  /*0010*/  S2UR UR4, SR_CTAID.X ;  /* 0x00000000000479c3 */ /* 0x000e220000002500 */
[----:B------:R-:W1:Y:S01]  /*0020*/  S2R R9, SR_TID.X ;  /* 0x0000000000097919 */ /* 0x000e620000002100 */
[----:B------:R-:W2:Y:S06]  /*0030*/  LDCU UR6, c[0x0][0x380] ;  /* 0x00007000ff0677ac */ /* 0x000eac0008000800 */
[----:B------:R-:W1:Y:S01]  /*0040*/  LDC R0, c[0x0][0x360] ;  /* 0x0000d800ff007b82 */ /* 0x000e620000000800 */
[----:B------:R-:W3:Y:S01]  /*0050*/  LDCU UR5, c[0x0][0x370] ;  /* 0x00006e00ff0577ac */ /* 0x000ee20008000800 */
[----:B0-----:R-:W-:-:S04]  /*0060*/  USHF.L.U32 UR4, UR4, 0x8, URZ ;  /* 0x0000000804047899 */ /* 0x001fc800080006ff */
[----:B------:R-:W-:-:S06]  /*0070*/  USHF.R.S32.HI UR4, URZ, 0x8, UR4 ;  /* 0x00000008ff047899 */ /* 0x000fcc0008011404 */
[----:B-1----:R-:W-:Y:S01]  /*0080*/  IMAD R9, R0, UR4, R9 ;  /* 0x0000000400097c24 */ /* 0x002fe2000f8e0209 */
[----:B---3--:R-:W-:-:S04]  /*0090*/  USHF.L.U32 UR4, UR5, 0x8, URZ ;  /* 0x0000000805047899 */ /* 0x008fc800080006ff */
[----:B--2---:R-:W-:Y:S01]  /*00a0*/  ISETP.GE.AND P0, PT, R9, UR6, PT ;  /* 0x0000000609007c0c */ /* 0x004fe2000bf06270 */
[----:B------:R-:W-:-:S06]  /*00b0*/  USHF.R.S32.HI UR4, URZ, 0x8, UR4 ;  /* 0x00000008ff047899 */ /* 0x000fcc0008011404 */
[----:B------:R-:W-:-:S06]  /*00c0*/  IMAD R0, R0, UR4, RZ ;  /* 0x0000000400007c24 */ /* 0x000fcc000f8e02ff */
[----:B------:R-:W-:Y:S05]  /*00d0*/  @P0 EXIT ;  /* 0x000000000000094d */ /* 0x000fea0003800000 */
[----:B------:R-:W0:Y:S01]  /*00e0*/  I2F.U32.RP R6, R0 ;  /* 0x0000000000067306 */ /* 0x000e220000209000 */
[----:B------:R-:W-:Y:S01]  /*00f0*/  IADD3 R4, PT, PT, R0, R9, RZ ;  /* 0x0000000900047210 */ /* 0x000fe20007ffe0ff */
[----:B------:R-:W1:Y:S01]  /*0100*/  LDCU UR8, c[0x0][0x390] ;  /* 0x00007200ff0877ac */ /* 0x000e620008000800 */
[----:B------:R-:W-:Y:S01]  /*0110*/  IADD3 R7, PT, PT, RZ, -R0, RZ ;  /* 0x80000000ff077210 */ /* 0x000fe20007ffe0ff */
[----:B------:R-:W-:Y:S01]  /*0120*/  BSSY.RECONVERGENT B0, `(.L_x_0) ;  /* 0x0000031000007945 */ /* 0x000fe20003800200 */
[C---:B------:R-:W-:Y:S01]  /*0130*/  ISETP.GE.AND P0, PT, R4.reuse, UR6, PT ;  /* 0x0000000604007c0c */ /* 0x040fe2000bf06270 */
[----:B------:R-:W2:Y:S01]  /*0140*/  LDCU.64 UR4, c[0x0][0x358] ;  /* 0x00006b00ff0477ac */ /* 0x000ea20008000a00 */
[----:B------:R-:W-:Y:S02]  /*0150*/  VIMNMX R5, PT, PT, R4, UR6, !PT ;  /* 0x0000000604057c48 */ /* 0x000fe4000ffe0100 */
[----:B------:R-:W-:Y:S01]  /*0160*/  SEL R8, RZ, 0x1, P0 ;  /* 0x00000001ff087807 */ /* 0x000fe20000000000 */
[----:B------:R-:W3:Y:S01]  /*0170*/  LDCU UR7, c[0x0][0x390] ;  /* 0x00007200ff0777ac */ /* 0x000ee20008000800 */
[----:B------:R-:W-:-:S02]  /*0180*/  ISETP.NE.U32.AND P2, PT, R0, RZ, PT ;  /* 0x000000ff0000720c */ /* 0x000fc40003f45070 */
[----:B------:R-:W-:Y:S01]  /*0190*/  IADD3 R5, PT, PT, R5, -R4, -R8 ;  /* 0x8000000405057210 */ /* 0x000fe20007ffe808 */
[----:B0-----:R-:W0:Y:S02]  /*01a0*/  MUFU.RCP R6, R6 ;  /* 0x0000000600067308 */ /* 0x001e240000001000 */
[----:B0-----:R-:W-:-:S06]  /*01b0*/  IADD3 R2, PT, PT, R6, 0xffffffe, RZ ;  /* 0x0ffffffe06027810 */ /* 0x001fcc0007ffe0ff */
[----:B------:R0:W4:Y:S02]  /*01c0*/  F2I.FTZ.U32.TRUNC.NTZ R3, R2 ;  /* 0x0000000200037305 */ /* 0x000124000021f000 */
[----:B0-----:R-:W-:Y:S02]  /*01d0*/  HFMA2 R2, -RZ, RZ, 0, 0 ;  /* 0x00000000ff027431 */ /* 0x001fe400000001ff */
[----:B----4-:R-:W-:-:S04]  /*01e0*/  IMAD R7, R7, R3, RZ ;  /* 0x0000000307077224 */ /* 0x010fc800078e02ff */
[----:B------:R-:W-:-:S06]  /*01f0*/  IMAD.HI.U32 R6, R3, R7, R2 ;  /* 0x0000000703067227 */ /* 0x000fcc00078e0002 */
[----:B------:R-:W-:Y:S02]  /*0200*/  IMAD.HI.U32 R11, R6, R5, RZ ;  /* 0x00000005060b7227 */ /* 0x000fe400078e00ff */
[----:B------:R-:W0:Y:S03]  /*0210*/  LDC.64 R6, c[0x0][0x3a0] ;  /* 0x0000e800ff067b82 */ /* 0x000e260000000a00 */
[----:B------:R-:W-:-:S05]  /*0220*/  IADD3 R2, PT, PT, -R11, RZ, RZ ;  /* 0x000000ff0b027210 */ /* 0x000fca0007ffe1ff */
[----:B------:R-:W-:Y:S02]  /*0230*/  IMAD R5, R0, R2, R5 ;  /* 0x0000000200057224 */ /* 0x000fe400078e0205 */
[----:B------:R-:W4:Y:S03]  /*0240*/  LDC.64 R2, c[0x0][0x398] ;  /* 0x0000e600ff027b82 */ /* 0x000f260000000a00 */
[----:B------:R-:W-:-:S13]  /*0250*/  ISETP.GE.U32.AND P0, PT, R5, R0, PT ;  /* 0x000000000500720c */ /* 0x000fda0003f06070 */
[----:B------:R-:W-:Y:S02]  /*0260*/  @P0 IADD3 R5, PT, PT, -R0, R5, RZ ;  /* 0x0000000500050210 */ /* 0x000fe40007ffe1ff */
[----:B------:R-:W-:Y:S02]  /*0270*/  @P0 IADD3 R11, PT, PT, R11, 0x1, RZ ;  /* 0x000000010b0b0810 */ /* 0x000fe40007ffe0ff */
[----:B------:R-:W-:Y:S02]  /*0280*/  ISETP.GE.U32.AND P1, PT, R5, R0, PT ;  /* 0x000000000500720c */ /* 0x000fe40003f26070 */
[----:B------:R-:W0:Y:S11]  /*0290*/  LDC.64 R4, c[0x0][0x388] ;  /* 0x0000e200ff047b82 */ /* 0x000e360000000a00 */
[----:B------:R-:W-:-:S02]  /*02a0*/  @P1 IADD3 R11, PT, PT, R11, 0x1, RZ ;  /* 0x000000010b0b1810 */ /* 0x000fc40007ffe0ff */
[----:B------:R-:W-:-:S04]  /*02b0*/  @!P2 LOP3.LUT R11, RZ, R0, RZ, 0x33, !PT ;  /* 0x00000000ff0ba212 */ /* 0x000fc800078e33ff */
[----:B------:R-:W-:-:S04]  /*02c0*/  IADD3 R8, PT, PT, R8, R11, RZ ;  /* 0x0000000b08087210 */ /* 0x000fc80007ffe0ff */
[C---:B------:R-:W-:Y:S02]  /*02d0*/  LOP3.LUT R10, R8.reuse, 0x3, RZ, 0xc0, !PT ;  /* 0x00000003080a7812 */ /* 0x040fe400078ec0ff */
[----:B------:R-:W-:Y:S02]  /*02e0*/  ISETP.GE.U32.AND P1, PT, R8, 0x3, PT ;  /* 0x000000030800780c */ /* 0x000fe40003f26070 */
[----:B------:R-:W-:-:S13]  /*02f0*/  ISETP.NE.AND P0, PT, R10, 0x3, PT ;  /* 0x000000030a00780c */ /* 0x000fda0003f05270 */
[----:B-1234-:R-:W-:Y:S05]  /*0300*/  @!P0 BRA `(.L_x_1) ;  /* 0x0000000000488947 */ /* 0x01efea0003800000 */
[----:B------:R-:W1:Y:S01]  /*0310*/  LDC.64 R10, c[0x0][0x388] ;  /* 0x0000e200ff0a7b82 */ /* 0x000e620000000a00 */
[----:B------:R-:W-:-:S04]  /*0320*/  IADD3 R8, PT, PT, R8, 0x1, RZ ;  /* 0x0000000108087810 */ /* 0x000fc80007ffe0ff */
[----:B------:R-:W-:-:S03]  /*0330*/  LOP3.LUT R8, R8, 0x3, RZ, 0xc0, !PT ;  /* 0x0000000308087812 */ /* 0x000fc600078ec0ff */
[----:B------:R-:W2:Y:S01]  /*0340*/  LDC.64 R12, c[0x0][0x3a0] ;  /* 0x0000e800ff0c7b82 */ /* 0x000ea20000000a00 */
[----:B------:R-:W-:-:S07]  /*0350*/  IADD3 R8, PT, PT, -R8, RZ, RZ ;  /* 0x000000ff08087210 */ /* 0x000fce0007ffe1ff */
[----:B------:R-:W3:Y:S02]  /*0360*/  LDC.64 R14, c[0x0][0x398] ;  /* 0x0000e600ff0e7b82 */ /* 0x000ee40000000a00 */
.L_x_2:
[----:B---3--:R-:W-:-:S04]  /*0370*/  IMAD.WIDE R20, R9, 0x4, R14 ;  /* 0x0000000409147825 */ /* 0x008fc800078e020e */
[C---:B--2---:R-:W-:Y:S02]  /*0380*/  IMAD.WIDE R18, R9.reuse, 0x4, R12 ;  /* 0x0000000409127825 */ /* 0x044fe400078e020c */
[----:B------:R-:W2:Y:S04]  /*0390*/  LDG.E R20, desc[UR4][R20.64] ;  /* 0x0000000414147981 */ /* 0x000ea8000c1e1900 */
[----:B------:R-:W3:Y:S01]  /*03a0*/  LDG.E R19, desc[UR4][R18.64] ;  /* 0x0000000412137981 */ /* 0x000ee2000c1e1900 */
[----:B-1--4-:R-:W-:Y:S01]  /*03b0*/  IMAD.WIDE R16, R9, 0x4, R10 ;  /* 0x0000000409107825 */ /* 0x012fe200078e020a */
[----:B------:R-:W-:Y:S02]  /*03c0*/  IADD3 R8, PT, PT, R8, 0x1, RZ ;  /* 0x0000000108087810 */ /* 0x000fe40007ffe0ff */
[----:B------:R-:W-:-:S02]  /*03d0*/  IADD3 R9, PT, PT, R0, R9, RZ ;  /* 0x0000000900097210 */ /* 0x000fc40007ffe0ff */
[----:B------:R-:W-:Y:S01]  /*03e0*/  ISETP.NE.AND P0, PT, R8, RZ, PT ;  /* 0x000000ff0800720c */ /* 0x000fe20003f05270 */
[----:B--2---:R-:W-:-:S04]  /*03f0*/  FMUL R22, R20, UR7 ;  /* 0x0000000714167c20 */ /* 0x004fc80008400000 */
[----:B---3--:R-:W-:-:S05]  /*0400*/  FMUL R23, R22, R19 ;  /* 0x0000001316177220 */ /* 0x008fca0000400000 */
[----:B------:R4:W-:Y:S03]  /*0410*/  STG.E desc[UR4][R16.64], R23 ;  /* 0x0000001710007986 */ /* 0x0009e6000c101904 */
[----:B------:R-:W-:Y:S05]  /*0420*/  @P0 BRA `(.L_x_2) ;  /* 0xfffffffc00d00947 */ /* 0x000fea000383ffff */
.L_x_1:
[----:B------:R-:W-:Y:S05]  /*0430*/  BSYNC.RECONVERGENT B0 ;  /* 0x0000000000007941 */ /* 0x000fea0003800200 */
.L_x_0:
[----:B------:R-:W-:Y:S05]  /*0440*/  @!P1 EXIT ;  /* 0x000000000000994d */ /* 0x000fea0003800000 */
.L_x_3:
[----:B--2-4-:R-:W-:-:S04]  /*0450*/  IMAD.WIDE R16, R9, 0x4, R2 ;  /* 0x0000000409107825 */ /* 0x014fc800078e0202 */
[C---:B0-----:R-:W-:Y:S01]  /*0460*/  IMAD.WIDE R18, R9.reuse, 0x4, R6 ;  /* 0x0000000409127825 */ /* 0x041fe200078e0206 */
[----:B------:R-:W2:Y:S04]  /*0470*/  LDG.E R8, desc[UR4][R16.64] ;  /* 0x0000000410087981 */ /* 0x000ea8000c1e1900 */
[----:B------:R-:W3:Y:S01]  /*0480*/  LDG.E R13, desc[UR4][R18.64] ;  /* 0x00000004120d7981 */ /* 0x000ee2000c1e1900 */
[----:B------:R-:W-:-:S04]  /*0490*/  IMAD.WIDE R10, R9, 0x4, R4 ;  /* 0x00000004090a7825 */ /* 0x000fc800078e0204 */
[----:B------:R-:W-:-:S04]  /*04a0*/  IMAD.WIDE R14, R0, 0x4, R16 ;  /* 0x00000004000e7825 */ /* 0x000fc800078e0210 */
[----:B--2---:R-:W-:-:S04]  /*04b0*/  FMUL R8, R8, UR8 ;  /* 0x0000000808087c20 */ /* 0x004fc80008400000 */
[----:B---3--:R-:W-:Y:S01]  /*04c0*/  FMUL R23, R8, R13 ;  /* 0x0000000d08177220 */ /* 0x008fe20000400000 */
[----:B------:R-:W-:-:S04]  /*04d0*/  IMAD.WIDE R12, R0, 0x4, R18 ;  /* 0x00000004000c7825 */ /* 0x000fc800078e0212 */
[----:B------:R0:W-:Y:S04]  /*04e0*/  STG.E desc[UR4][R10.64], R23 ;  /* 0x000000170a007986 */ /* 0x0001e8000c101904 */
        /* <DEDUP_REMOVED lines=10> */
[----:B0-----:R-:W-:-:S04]  /*0590*/  IMAD.WIDE R10, R0, 0x4, R16 ;  /* 0x00000004000a7825 */ /* 0x001fc800078e0210 */
[----:B------:R-:W-:-:S04]  /*05a0*/  IMAD.WIDE R12, R0, 0x4, R20 ;  /* 0x00000004000c7825 */ /* 0x000fc800078e0214 */
[----:B------:R-:W-:-:S04]  /*05b0*/  IMAD.WIDE R14, R0, 0x4, R18 ;  /* 0x00000004000e7825 */ /* 0x000fc800078e0212 */
[----:B--2---:R-:W-:-:S04]  /*05c0*/  FMUL R8, R8, UR8 ;  /* 0x0000000808087c20 */ /* 0x004fc80008400000 */
[----:B---3--:R-:W-:-:S05]  /*05d0*/  FMUL R27, R8, R27 ;  /* 0x0000001b081b7220 */ /* 0x008fca0000400000 */
[----:B------:R2:W-:Y:S04]  /*05e0*/  STG.E desc[UR4][R10.64], R27 ;  /* 0x0000001b0a007986 */ /* 0x0005e8000c101904 */
[----:B------:R-:W3:Y:S04]  /*05f0*/  LDG.E R12, desc[UR4][R12.64] ;  /* 0x000000040c0c7981 */ /* 0x000ee8000c1e1900 */
[----:B------:R-:W4:Y:S01]  /*0600*/  LDG.E R15, desc[UR4][R14.64] ;  /* 0x000000040e0f7981 */ /* 0x000f22000c1e1900 */
[C---:B-1----:R-:W-:Y:S01]  /*0610*/  IMAD.WIDE R16, R0.reuse, 0x4, R10 ;  /* 0x0000000400107825 */ /* 0x042fe200078e020a */
[----:B------:R-:W-:-:S04]  /*0620*/  LEA R9, R0, R9, 0x2 ;  /* 0x0000000900097211 */ /* 0x000fc800078e10ff */
[----:B------:R-:W-:Y:S01]  /*0630*/  ISETP.GE.AND P0, PT, R9, UR6, PT ;  /* 0x0000000609007c0c */ /* 0x000fe2000bf06270 */
[----:B---3--:R-:W-:-:S04]  /*0640*/  FMUL R8, R12, UR8 ;  /* 0x000000080c087c20 */ /* 0x008fc80008400000 */
[----:B----4-:R-:W-:-:S05]  /*0650*/  FMUL R19, R8, R15 ;  /* 0x0000000f08137220 */ /* 0x010fca0000400000 */
[----:B------:R2:W-:Y:S03]  /*0660*/  STG.E desc[UR4][R16.64], R19 ;  /* 0x0000001310007986 */ /* 0x0005e6000c101904 */
[----:B------:R-:W-:Y:S05]  /*0670*/  @!P0 BRA `(.L_x_3) ;  /* 0xfffffffc00748947 */ /* 0x000fea000383ffff */
[----:B------:R-:W-:Y:S05]  /*0680*/  EXIT ;  /* 0x000000000000794d */ /* 0x000fea0003800000 */
.L_x_4:
[----:B------:R-:W-:-:S00]  /*0690*/  BRA `(.L_x_4) ;  /* 0xfffffffc00fc7947 */ /* 0x000fc0000383ffff */
[----:B------:R-:W-:-:S00]  /*06a0*/  NOP ;  /* 0x0000000000007918 */ /* 0x000fc00000000000 */
        /* <DEDUP_REMOVED lines=13> */
.L_x_23:


//--------------------- .text._Z35MaximumLikelihoodDivideDeviceKerneliPfS_S_ --------------------------
	.section	.text._Z35MaximumLikelihoodDivideDeviceKerneliPfS_S_,"ax",@progbits
	.align	128
        .global         _Z35MaximumLikelihoodDivideDeviceKerneliPfS_S_
        .type           _Z35MaximumLikelihoodDivideDeviceKerneliPfS_S_,@function
        .size           _Z35MaximumLikelihoodDivideDeviceKerneliPfS_S_,(.L_x_22 - _Z35MaximumLikelihoodDivideDeviceKerneliPfS_S_)
        .other          _Z35MaximumLikelihoodDivideDeviceKerneliPfS_S_,@"STO_CUDA_ENTRY STV_DEFAULT"
_Z35MaximumLikelihoodDivideDeviceKerneliPfS_S_:
.text._Z35MaximumLikelihoodDivideDeviceKerneliPfS_S_:
[----:B------:R-:W-:Y:S08]  /*0000*/  LDC R1, c[0x0][0x37c] ;  /* 0x0000df00ff017b82 */ /* 0x000ff00000000800 */
[----:B------:R-:W0:Y:S01]  /*0010*/  S2UR UR4, SR_CTAID.X ;  /* 0x00000000000479c3 */ /* 0x000e220000002500 */
[----:B------:R-:W1:Y:S01]  /*0020*/  S2R R9, SR_TID.X ;  /* 0x0000000000097919 */ /* 0x000e620000002100 */
[----:B------:R-:W2:Y:S06]  /*0030*/  LDCU UR5, c[0x0][0x380] ;  /* 0x00007000ff0577ac */ /* 0x000eac0008000800 */
[----:B------:R-:W1:Y:S01]  /*0040*/  LDC R2, c[0x0][0x360] ;  /* 0x0000d800ff027b82 */ /* 0x000e620000000800 */
[----:B0-----:R-:W-:-:S04]  /*0050*/  USHF.L.U32 UR4, UR4, 0x8, URZ ;  /* 0x0000000804047899 */ /* 0x001fc800080006ff */
[----:B------:R-:W-:-:S06]  /*0060*/  USHF.R.S32.HI UR4, URZ, 0x8, UR4 ;  /* 0x00000008ff047899 */ /* 0x000fcc0008011404 */
[----:B-1----:R-:W-:-:S05]  /*0070*/  IMAD R9, R2, UR4, R9 ;  /* 0x0000000402097c24 */ /* 0x002fca000f8e0209 */
[----:B--2---:R-:W-:-:S13]  /*0080*/  ISETP.GE.AND P0, PT, R9, UR5, PT ;  /* 0x0000000509007c0c */ /* 0x004fda000bf06270 */
[----:B------:R-:W-:Y:S05]  /*0090*/  @P0 EXIT ;  /* 0x000000000000094d */ /* 0x000fea0003800000 */
[----:B------:R-:W0:Y:S01]  /*00a0*/  LDCU UR4, c[0x0][0x370] ;  /* 0x00006e00ff0477ac */ /* 0x000e220008000800 */
[----:B------:R-:W1:Y:S01]  /*00b0*/  LDC.64 R4, c[0x0][0x398] ;  /* 0x0000e600ff047b82 */ /* 0x000e620000000a00 */
[----:B------:R-:W2:Y:S01]  /*00c0*/  LDCU.64 UR6, c[0x0][0x358] ;  /* 0x00006b00ff0677ac */ /* 0x000ea20008000a00 */
[----:B------:R-:W3:Y:S06]  /*00d0*/  LDCU UR5, c[0x0][0x380] ;  /* 0x00007000ff0577ac */ /* 0x000eec0008000800 */
[----:B------:R-:W4:Y:S01]  /*00e0*/  LDC.64 R6, c[0x0][0x388] ;  /* 0x0000e200ff067b82 */ /* 0x000f220000000a00 */
[----:B------:R-:W1:Y:S01]  /*00f0*/  LDCU.64 UR8, c[0x0][0x390] ;  /* 0x00007200ff0877ac */ /* 0x000e620008000a00 */
[----:B0-----:R-:W-:-:S04]  /*0100*/  USHF.L.U32 UR4, UR4, 0x8, URZ ;  /* 0x0000000804047899 */ /* 0x001fc800080006ff */
[----:B------:R-:W-:-:S06]  /*0110*/  USHF.R.S32.HI UR4, URZ, 0x8, UR4 ;  /* 0x00000008ff047899 */ /* 0x000fcc0008011404 */
[----:B--23--:R-:W-:-:S07]  /*0120*/  IMAD R2, R2, UR4, RZ ;  /* 0x0000000402027c24 */ /* 0x00cfce000f8e02ff */
.L_x_9:
[----:B-1----:R-:W-:-:S05]  /*0130*/  IMAD.WIDE R12, R9, 0x4, R4 ;  /* 0x00000004090c7825 */ /* 0x002fca00078e0204 */
[----:B------:R-:W2:Y:S01]  /*0140*/  LDG.E R3, desc[UR6][R12.64] ;  /* 0x000000060c037981 */ /* 0x000ea2000c1e1900 */
[--C-:B------:R-:W-:Y:S01]  /*0150*/  IMAD.MOV.U32 R11, RZ, RZ, R9.reuse ;  /* 0x000000ffff0b7224 */ /* 0x100fe200078e0009 */
[----:B------:R-:W-:Y:S01]  /*0160*/  BSSY.RECONVERGENT B0, `(.L_x_5) ;  /* 0x000001b000007945 */ /* 0x000fe20003800200 */
[----:B------:R-:W-:-:S05]  /*0170*/  IMAD.IADD R9, R2, 0x1, R9 ;  /* 0x0000000102097824 */ /* 0x000fca00078e0209 */
[----:B------:R-:W-:Y:S02]  /*0180*/  ISETP.GE.AND P2, PT, R9, UR5, PT ;  /* 0x0000000509007c0c */ /* 0x000fe4000bf46270 */
[----:B--2---:R-:W-:-:S13]  /*0190*/  FSETP.GEU.AND P0, PT, R3, 9.9999997473787516356e-06, PT ;  /* 0x3727c5ac0300780b */ /* 0x004fda0003f0e000 */
[----:B0-----:R-:W0:Y:S02]  /*01a0*/  @!P0 LDC.64 R14, c[0x0][0x388] ;  /* 0x0000e200ff0e8b82 */ /* 0x001e240000000a00 */
[----:B0-----:R-:W-:-:S05]  /*01b0*/  @!P0 IMAD.WIDE R14, R11, 0x4, R14 ;  /* 0x000000040b0e8825 */ /* 0x001fca00078e020e */
[----:B------:R0:W-:Y:S01]  /*01c0*/  @!P0 STG.E desc[UR6][R14.64], RZ ;  /* 0x000000ff0e008986 */ /* 0x0001e2000c101906 */
[----:B------:R-:W-:Y:S05]  /*01d0*/  @!P0 BRA `(.L_x_6) ;  /* 0x00000000004c8947 */ /* 0x000fea0003800000 */
[----:B------:R-:W-:Y:S02]  /*01e0*/  SHF.R.S32.HI R0, RZ, 0x1f, R11 ;  /* 0x0000001fff007819 */ /* 0x000fe4000001140b */
[----:B------:R-:W-:-:S04]  /*01f0*/  LEA R12, P0, R11, UR8, 0x2 ;  /* 0x000000080b0c7c11 */ /* 0x000fc8000f8010ff */
[----:B------:R-:W-:-:S05]  /*0200*/  LEA.HI.X R13, R11, UR9, R0, 0x2, P0 ;  /* 0x000000090b0d7c11 */ /* 0x000fca00080f1400 */
[----:B------:R-:W2:Y:S01]  /*0210*/  LDG.E R0, desc[UR6][R12.64] ;  /* 0x000000060c007981 */ /* 0x000ea2000c1e1900 */
[----:B------:R-:W0:Y:S01]  /*0220*/  MUFU.RCP R8, R3 ;  /* 0x0000000300087308 */ /* 0x000e220000001000 */
[----:B------:R-:W-:Y:S01]  /*0230*/  BSSY.RECONVERGENT B1, `(.L_x_7) ;  /* 0x000000b000017945 */ /* 0x000fe20003800200 */
[----:B0-----:R-:W-:-:S04]  /*0240*/  FFMA R15, -R3, R8, 1 ;  /* 0x3f800000030f7423 */ /* 0x001fc80000000108 */
[----:B------:R-:W-:Y:S02]  /*0250*/  FFMA R15, R8, R15, R8 ;  /* 0x0000000f080f7223 */ /* 0x000fe40000000008 */
[----:B--2---:R-:W0:Y:S02]  /*0260*/  FCHK P0, R0, R3 ;  /* 0x0000000300007302 */ /* 0x004e240000000000 */
[----:B------:R-:W-:-:S04]  /*0270*/  FFMA R8, R0, R15, RZ ;  /* 0x0000000f00087223 */ /* 0x000fc800000000ff */
[----:B------:R-:W-:-:S04]  /*0280*/  FFMA R10, -R3, R8, R0 ;  /* 0x00000008030a7223 */ /* 0x000fc80000000100 */
[----:B------:R-:W-:Y:S01]  /*0290*/  FFMA R15, R15, R10, R8 ;  /* 0x0000000a0f0f7223 */ /* 0x000fe20000000008 */
[----:B0-----:R-:W-:Y:S06]  /*02a0*/  @!P0 BRA `(.L_x_8) ;  /* 0x00000000000c8947 */ /* 0x001fec0003800000 */
[----:B------:R-:W-:-:S07]  /*02b0*/  MOV R8, 0x2d0 ;  /* 0x000002d000087802 */ /* 0x000fce0000000f00 */
[----:B----4-:R-:W-:Y:S05]  /*02c0*/  CALL.REL.NOINC `($__internal_0_$__cuda_sm3x_div_rn_noftz_f32_slowpath) ;  /* 0x00000000001c7944 */ /* 0x010fea0003c00000 */
[----:B------:R-:W-:-:S07]  /*02d0*/  IMAD.MOV.U32 R15, RZ, RZ, R0 ;  /* 0x000000ffff0f7224 */ /* 0x000fce00078e0000 */
.L_x_8:
[----:B------:R-:W-:Y:S05]  /*02e0*/  BSYNC.RECONVERGENT B1 ;  /* 0x0000000000017941 */ /* 0x000fea0003800200 */
.L_x_7:
[----:B----4-:R-:W-:-:S05]  /*02f0*/  IMAD.WIDE R10, R11, 0x4, R6 ;  /* 0x000000040b0a7825 */ /* 0x010fca00078e0206 */
[----:B------:R1:W-:Y:S02]  /*0300*/  STG.E desc[UR6][R10.64], R15 ;  /* 0x0000000f0a007986 */ /* 0x0003e4000c101906 */
.L_x_6:
[----:B------:R-:W-:Y:S05]  /*0310*/  BSYNC.RECONVERGENT B0 ;  /* 0x0000000000007941 */ /* 0x000fea0003800200 */
.L_x_5:
[----:B------:R-:W-:Y:S05]  /*0320*/  @!P2 BRA `(.L_x_9) ;  /* 0xfffffffc0080a947 */ /* 0x000fea000383ffff */
[----:B------:R-:W-:Y:S05]  /*0330*/  EXIT ;  /* 0x000000000000794d */ /* 0x000fea0003800000 */
        .weak           $__internal_0_$__cuda_sm3x_div_rn_noftz_f32_slowpath
        .type           $__internal_0_$__cuda_sm3x_div_rn_noftz_f32_slowpath,@function
        .size           $__internal_0_$__cuda_sm3x_div_rn_noftz_f32_slowpath,(.L_x_22 - $__internal_0_$__cuda_sm3x_div_rn_noftz_f32_slowpath)
$__internal_0_$__cuda_sm3x_div_rn_noftz_f32_slowpath:
[--C-:B------:R-:W-:Y:S01]  /*0340*/  SHF.R.U32.HI R12, RZ, 0x17, R3.reuse ;  /* 0x00000017ff0c7819 */ /* 0x100fe20000011603 */
[----:B------:R-:W-:Y:S01]  /*0350*/  BSSY.RECONVERGENT B2, `(.L_x_10) ;  /* 0x0000064000027945 */ /* 0x000fe20003800200 */
[--C-:B------:R-:W-:Y:S01]  /*0360*/  SHF.R.U32.HI R10, RZ, 0x17, R0.reuse ;  /* 0x00000017ff0a7819 */ /* 0x100fe20000011600 */
[----:B------:R-:W-:Y:S01]  /*0370*/  IMAD.MOV.U32 R13, RZ, RZ, R0 ;  /* 0x000000ffff0d7224 */ /* 0x000fe200078e0000 */
[----:B------:R-:W-:Y:S01]  /*0380*/  LOP3.LUT R12, R12, 0xff, RZ, 0xc0, !PT ;  /* 0x000000ff0c0c7812 */ /* 0x000fe200078ec0ff */
[----:B------:R-:W-:Y:S01]  /*0390*/  IMAD.MOV.U32 R14, RZ, RZ, R3 ;  /* 0x000000ffff0e7224 */ /* 0x000fe200078e0003 */
[----:B------:R-:W-:-:S03]  /*03a0*/  LOP3.LUT R16, R10, 0xff, RZ, 0xc0, !PT ;  /* 0x000000ff0a107812 */ /* 0x000fc600078ec0ff */
[----:B------:R-:W-:Y:S02]  /*03b0*/  VIADD R17, R12, 0xffffffff ;  /* 0xffffffff0c117836 */ /* 0x000fe40000000000 */
[----:B------:R-:W-:-:S03]  /*03c0*/  VIADD R15, R16, 0xffffffff ;  /* 0xffffffff100f7836 */ /* 0x000fc60000000000 */
[----:B------:R-:W-:-:S04]  /*03d0*/  ISETP.GT.U32.AND P0, PT, R17, 0xfd, PT ;  /* 0x000000fd1100780c */ /* 0x000fc80003f04070 */
[----:B------:R-:W-:-:S13]  /*03e0*/  ISETP.GT.U32.OR P0, PT, R15, 0xfd, P0 ;  /* 0x000000fd0f00780c */ /* 0x000fda0000704470 */
[----:B------:R-:W-:Y:S01]  /*03f0*/  @!P0 IMAD.MOV.U32 R10, RZ, RZ, RZ ;  /* 0x000000ffff0a8224 */ /* 0x000fe200078e00ff */
[----:B------:R-:W-:Y:S06]  /*0400*/  @!P0 BRA `(.L_x_11) ;  /* 0x00000000005c8947 */ /* 0x000fec0003800000 */
[----:B------:R-:W-:Y:S02]  /*0410*/  FSETP.GTU.FTZ.AND P0, PT, |R0|, +INF , PT ;  /* 0x7f8000000000780b */ /* 0x000fe40003f1c200 */
[----:B------:R-:W-:-:S04]  /*0420*/  FSETP.GTU.FTZ.AND P1, PT, |R3|, +INF , PT ;  /* 0x7f8000000300780b */ /* 0x000fc80003f3c200 */
[----:B------:R-:W-:-:S13]  /*0430*/  PLOP3.LUT P0, PT, P0, P1, PT, 0xf8, 0x8f ;  /* 0x00000000008f781c */ /* 0x000fda0000703f70 */
[----:B------:R-:W-:Y:S05]  /*0440*/  @P0 BRA `(.L_x_12) ;  /* 0x00000004004c0947 */ /* 0x000fea0003800000 */
[----:B------:R-:W-:-:S13]  /*0450*/  LOP3.LUT P0, RZ, R14, 0x7fffffff, R13, 0xc8, !PT ;  /* 0x7fffffff0eff7812 */ /* 0x000fda000780c80d */
[----:B------:R-:W-:Y:S05]  /*0460*/  @!P0 BRA `(.L_x_13) ;  /* 0x00000004003c8947 */ /* 0x000fea0003800000 */
[C---:B------:R-:W-:Y:S02]  /*0470*/  FSETP.NEU.FTZ.AND P3, PT, |R0|.reuse, +INF , PT ;  /* 0x7f8000000000780b */ /* 0x040fe40003f7d200 */
[----:B------:R-:W-:Y:S02]  /*0480*/  FSETP.NEU.FTZ.AND P1, PT, |R3|, +INF , PT ;  /* 0x7f8000000300780b */ /* 0x000fe40003f3d200 */
[----:B------:R-:W-:-:S11]  /*0490*/  FSETP.NEU.FTZ.AND P0, PT, |R0|, +INF , PT ;  /* 0x7f8000000000780b */ /* 0x000fd60003f1d200 */
[----:B------:R-:W-:Y:S05]  /*04a0*/  @!P1 BRA !P3, `(.L_x_13) ;  /* 0x00000004002c9947 */ /* 0x000fea0005800000 */
[----:B------:R-:W-:-:S04]  /*04b0*/  LOP3.LUT P3, RZ, R13, 0x7fffffff, RZ, 0xc0, !PT ;  /* 0x7fffffff0dff7812 */ /* 0x000fc8000786c0ff */
[----:B------:R-:W-:-:S13]  /*04c0*/  PLOP3.LUT P1, PT, P1, P3, PT, 0x2f, 0xf2 ;  /* 0x0000000000f2781c */ /* 0x000fda0000f26577 */
[----:B------:R-:W-:Y:S05]  /*04d0*/  @P1 BRA `(.L_x_14) ;  /* 0x0000000400181947 */ /* 0x000fea0003800000 */
[----:B------:R-:W-:-:S04]  /*04e0*/  LOP3.LUT P1, RZ, R14, 0x7fffffff, RZ, 0xc0, !PT ;  /* 0x7fffffff0eff7812 */ /* 0x000fc8000782c0ff */
[----:B------:R-:W-:-:S13]  /*04f0*/  PLOP3.LUT P0, PT, P0, P1, PT, 0x2f, 0xf2 ;  /* 0x0000000000f2781c */ /* 0x000fda0000702577 */
[----:B------:R-:W-:Y:S05]  /*0500*/  @P0 BRA `(.L_x_15) ;  /* 0x0000000400000947 */ /* 0x000fea0003800000 */
[----:B------:R-:W-:Y:S02]  /*0510*/  ISETP.GE.AND P0, PT, R15, RZ, PT ;  /* 0x000000ff0f00720c */ /* 0x000fe40003f06270 */
[----:B------:R-:W-:-:S11]  /*0520*/  ISETP.GE.AND P1, PT, R17, RZ, PT ;  /* 0x000000ff1100720c */ /* 0x000fd60003f26270 */
[----:B------:R-:W-:Y:S02]  /*0530*/  @P0 IMAD.MOV.U32 R10, RZ, RZ, RZ ;  /* 0x000000ffff0a0224 */ /* 0x000fe400078e00ff */
[----:B------:R-:W-:Y:S01]  /*0540*/  @!P0 FFMA R13, R0, 1.84467440737095516160e+19, RZ ;  /* 0x5f800000000d8823 */ /* 0x000fe200000000ff */
[----:B------:R-:W-:Y:S02]  /*0550*/  @!P0 IMAD.MOV.U32 R10, RZ, RZ, -0x40 ;  /* 0xffffffc0ff0a8424 */ /* 0x000fe400078e00ff */
[----:B------:R-:W-:Y:S02]  /*0560*/  @!P1 FFMA R14, R3, 1.84467440737095516160e+19, RZ ;  /* 0x5f800000030e9823 */ /* 0x000fe400000000ff */
[----:B------:R-:W-:-:S07]  /*0570*/  @!P1 VIADD R10, R10, 0x40 ;  /* 0x000000400a0a9836 */ /* 0x000fce0000000000 */
.L_x_11:
[----:B------:R-:W-:Y:S01]  /*0580*/  LEA R3, R12, 0xc0800000, 0x17 ;  /* 0xc08000000c037811 */ /* 0x000fe200078eb8ff */
[----:B------:R-:W-:Y:S04]  /*0590*/  BSSY.RECONVERGENT B3, `(.L_x_16) ;  /* 0x0000036000037945 */ /* 0x000fe80003800200 */
[----:B------:R-:W-:Y:S02]  /*05a0*/  IMAD.IADD R14, R14, 0x1, -R3 ;  /* 0x000000010e0e7824 */ /* 0x000fe400078e0a03 */
[----:B------:R-:W-:Y:S02]  /*05b0*/  VIADD R3, R16, 0xffffff81 ;  /* 0xffffff8110037836 */ /* 0x000fe40000000000 */
[----:B------:R-:W0:Y:S01]  /*05c0*/  MUFU.RCP R15, R14 ;  /* 0x0000000e000f7308 */ /* 0x000e220000001000 */
[----:B------:R-:W-:Y:S01]  /*05d0*/  FADD.FTZ R17, -R14, -RZ ;  /* 0x800000ff0e117221 */ /* 0x000fe20000010100 */
[----:B------:R-:W-:-:S03]  /*05e0*/  IMAD R0, R3, -0x800000, R13 ;  /* 0xff80000003007824 */ /* 0x000fc600078e020d */
[----:B0-----:R-:W-:-:S04]  /*05f0*/  FFMA R16, R15, R17, 1 ;  /* 0x3f8000000f107423 */ /* 0x001fc80000000011 */
[----:B------:R-:W-:-:S04]  /*0600*/  FFMA R18, R15, R16, R15 ;  /* 0x000000100f127223 */ /* 0x000fc8000000000f */
[----:B------:R-:W-:-:S04]  /*0610*/  FFMA R13, R0, R18, RZ ;  /* 0x00000012000d7223 */ /* 0x000fc800000000ff */
[----:B------:R-:W-:-:S04]  /*0620*/  FFMA R16, R17, R13, R0 ;  /* 0x0000000d11107223 */ /* 0x000fc80000000000 */
[----:B------:R-:W-:Y:S01]  /*0630*/  FFMA R15, R18, R16, R13 ;  /* 0x00000010120f7223 */ /* 0x000fe2000000000d */
[----:B------:R-:W-:-:S03]  /*0640*/  IADD3 R13, PT, PT, R3, 0x7f, -R12 ;  /* 0x0000007f030d7810 */ /* 0x000fc60007ffe80c */
[----:B------:R-:W-:Y:S02]  /*0650*/  FFMA R16, R17, R15, R0 ;  /* 0x0000000f11107223 */ /* 0x000fe40000000000 */
[----:B------:R-:W-:Y:S02]  /*0660*/  IMAD.IADD R13, R13, 0x1, R10 ;  /* 0x000000010d0d7824 */ /* 0x000fe400078e020a */
[----:B------:R-:W-:-:S05]  /*0670*/  FFMA R0, R18, R16, R15 ;  /* 0x0000001012007223 */ /* 0x000fca000000000f */
[----:B------:R-:W-:-:S04]  /*0680*/  SHF.R.U32.HI R3, RZ, 0x17, R0 ;  /* 0x00000017ff037819 */ /* 0x000fc80000011600 */
[----:B------:R-:W-:-:S05]  /*0690*/  LOP3.LUT R3, R3, 0xff, RZ, 0xc0, !PT ;  /* 0x000000ff03037812 */ /* 0x000fca00078ec0ff */
[----:B------:R-:W-:-:S04]  /*06a0*/  IMAD.IADD R14, R3, 0x1, R13 ;  /* 0x00000001030e7824 */ /* 0x000fc800078e020d */
[----:B------:R-:W-:-:S05]  /*06b0*/  VIADD R3, R14, 0xffffffff ;  /* 0xffffffff0e037836 */ /* 0x000fca0000000000 */
[----:B------:R-:W-:-:S13]  /*06c0*/  ISETP.GE.U32.AND P0, PT, R3, 0xfe, PT ;  /* 0x000000fe0300780c */ /* 0x000fda0003f06070 */
[----:B------:R-:W-:Y:S05]  /*06d0*/  @!P0 BRA `(.L_x_17) ;  /* 0x0000000000808947 */ /* 0x000fea0003800000 */
[----:B------:R-:W-:-:S13]  /*06e0*/  ISETP.GT.AND P0, PT, R14, 0xfe, PT ;  /* 0x000000fe0e00780c */ /* 0x000fda0003f04270 */
[----:B------:R-:W-:Y:S05]  /*06f0*/  @P0 BRA `(.L_x_18) ;  /* 0x00000000006c0947 */ /* 0x000fea0003800000 */
[----:B------:R-:W-:-:S13]  /*0700*/  ISETP.GE.AND P0, PT, R14, 0x1, PT ;  /* 0x000000010e00780c */ /* 0x000fda0003f06270 */
[----:B------:R-:W-:Y:S05]  /*0710*/  @P0 BRA `(.L_x_19) ;  /* 0x0000000000740947 */ /* 0x000fea0003800000 */
[----:B------:R-:W-:Y:S02]  /*0720*/  ISETP.GE.AND P0, PT, R14, -0x18, PT ;  /* 0xffffffe80e00780c */ /* 0x000fe40003f06270 */
[----:B------:R-:W-:-:S11]  /*0730*/  LOP3.LUT R0, R0, 0x80000000, RZ, 0xc0, !PT ;  /* 0x8000000000007812 */ /* 0x000fd600078ec0ff */
[----:B------:R-:W-:Y:S05]  /*0740*/  @!P0 BRA `(.L_x_19) ;  /* 0x0000000000688947 */ /* 0x000fea0003800000 */
[-CC-:B------:R-:W-:Y:S01]  /*0750*/  FFMA.RZ R3, R18, R16.reuse, R15.reuse ;  /* 0x0000001012037223 */ /* 0x180fe2000000c00f */
[----:B------:R-:W-:Y:S02]  /*0760*/  VIADD R13, R14, 0x20 ;  /* 0x000000200e0d7836 */ /* 0x000fe40000000000 */
[-CC-:B------:R-:W-:Y:S01]  /*0770*/  FFMA.RM R10, R18, R16.reuse, R15.reuse ;  /* 0x00000010120a7223 */ /* 0x180fe2000000400f */
[----:B------:R-:W-:Y:S02]  /*0780*/  ISETP.NE.AND P3, PT, R14, RZ, PT ;  /* 0x000000ff0e00720c */ /* 0x000fe40003f65270 */
[----:B------:R-:W-:Y:S01]  /*0790*/  LOP3.LUT R12, R3, 0x7fffff, RZ, 0xc0, !PT ;  /* 0x007fffff030c7812 */ /* 0x000fe200078ec0ff */
[----:B------:R-:W-:Y:S01]  /*07a0*/  FFMA.RP R3, R18, R16, R15 ;  /* 0x0000001012037223 */ /* 0x000fe2000000800f */
[----:B------:R-:W-:Y:S01]  /*07b0*/  ISETP.NE.AND P1, PT, R14, RZ, PT ;  /* 0x000000ff0e00720c */ /* 0x000fe20003f25270 */
[----:B------:R-:W-:Y:S01]  /*07c0*/  IMAD.MOV R14, RZ, RZ, -R14 ;  /* 0x000000ffff0e7224 */ /* 0x000fe200078e0a0e */
[----:B------:R-:W-:-:S02]  /*07d0*/  LOP3.LUT R12, R12, 0x800000, RZ, 0xfc, !PT ;  /* 0x008000000c0c7812 */ /* 0x000fc400078efcff */
[----:B------:R-:W-:Y:S02]  /*07e0*/  FSETP.NEU.FTZ.AND P0, PT, R3, R10, PT ;  /* 0x0000000a0300720b */ /* 0x000fe40003f1d000 */
[----:B------:R-:W-:Y:S02]  /*07f0*/  SHF.L.U32 R13, R12, R13, RZ ;  /* 0x0000000d0c0d7219 */ /* 0x000fe400000006ff */
[----:B------:R-:W-:Y:S02]  /*0800*/  SEL R3, R14, RZ, P3 ;  /* 0x000000ff0e037207 */ /* 0x000fe40001800000 */
[----:B------:R-:W-:Y:S02]  /*0810*/  ISETP.NE.AND P1, PT, R13, RZ, P1 ;  /* 0x000000ff0d00720c */ /* 0x000fe40000f25270 */
[----:B------:R-:W-:Y:S02]  /*0820*/  SHF.R.U32.HI R3, RZ, R3, R12 ;  /* 0x00000003ff037219 */ /* 0x000fe4000001160c */
[----:B------:R-:W-:-:S02]  /*0830*/  PLOP3.LUT P0, PT, P0, P1, PT, 0xf8, 0x8f ;  /* 0x00000000008f781c */ /* 0x000fc40000703f70 */
[----:B------:R-:W-:Y:S02]  /*0840*/  SHF.R.U32.HI R13, RZ, 0x1, R3 ;  /* 0x00000001ff0d7819 */ /* 0x000fe40000011603 */
[----:B------:R-:W-:-:S04]  /*0850*/  SEL R10, RZ, 0x1, !P0 ;  /* 0x00000001ff0a7807 */ /* 0x000fc80004000000 */
[----:B------:R-:W-:-:S04]  /*0860*/  LOP3.LUT R10, R10, 0x1, R13, 0xf8, !PT ;  /* 0x000000010a0a7812 */ /* 0x000fc800078ef80d */
[----:B------:R-:W-:-:S05]  /*0870*/  LOP3.LUT R10, R10, R3, RZ, 0xc0, !PT ;  /* 0x000000030a0a7212 */ /* 0x000fca00078ec0ff */
[----:B------:R-:W-:-:S05]  /*0880*/  IMAD.IADD R13, R13, 0x1, R10 ;  /* 0x000000010d0d7824 */ /* 0x000fca00078e020a */
[----:B------:R-:W-:Y:S01]  /*0890*/  LOP3.LUT R0, R13, R0, RZ, 0xfc, !PT ;  /* 0x000000000d007212 */ /* 0x000fe200078efcff */
[----:B------:R-:W-:Y:S06]  /*08a0*/  BRA `(.L_x_19) ;  /* 0x0000000000107947 */ /* 0x000fec0003800000 */
.L_x_18:
[----:B------:R-:W-:-:S04]  /*08b0*/  LOP3.LUT R0, R0, 0x80000000, RZ, 0xc0, !PT ;  /* 0x8000000000007812 */ /* 0x000fc800078ec0ff */
[----:B------:R-:W-:Y:S01]  /*08c0*/  LOP3.LUT R0, R0, 0x7f800000, RZ, 0xfc, !PT ;  /* 0x7f80000000007812 */ /* 0x000fe200078efcff */
[----:B------:R-:W-:Y:S06]  /*08d0*/  BRA `(.L_x_19) ;  /* 0x0000000000047947 */ /* 0x000fec0003800000 */
.L_x_17:
[----:B------:R-:W-:-:S07]  /*08e0*/  IMAD R0, R13, 0x800000, R0 ;  /* 0x008000000d007824 */ /* 0x000fce00078e0200 */
.L_x_19:
[----:B------:R-:W-:Y:S05]  /*08f0*/  BSYNC.RECONVERGENT B3 ;  /* 0x0000000000037941 */ /* 0x000fea0003800200 */
.L_x_16:
[----:B------:R-:W-:Y:S05]  /*0900*/  BRA `(.L_x_20) ;  /* 0x0000000000207947 */ /* 0x000fea0003800000 */
.L_x_15:
[----:B------:R-:W-:-:S04]  /*0910*/  LOP3.LUT R0, R14, 0x80000000, R13, 0x48, !PT ;  /* 0x800000000e007812 */ /* 0x000fc800078e480d */
[----:B------:R-:W-:Y:S01]  /*0920*/  LOP3.LUT R0, R0, 0x7f800000, RZ, 0xfc, !PT ;  /* 0x7f80000000007812 */ /* 0x000fe200078efcff */
[----:B------:R-:W-:Y:S06]  /*0930*/  BRA `(.L_x_20) ;  /* 0x0000000000147947 */ /* 0x000fec0003800000 */
.L_x_14:
[----:B------:R-:W-:Y:S01]  /*0940*/  LOP3.LUT R0, R14, 0x80000000, R13, 0x48, !PT ;  /* 0x800000000e007812 */ /* 0x000fe200078e480d */
[----:B------:R-:W-:Y:S06]  /*0950*/  BRA `(.L_x_20) ;  /* 0x00000000000c7947 */ /* 0x000fec0003800000 */
.L_x_13:
[----:B------:R-:W0:Y:S01]  /*0960*/  MUFU.RSQ R0, -QNAN ;  /* 0xffc0000000007908 */ /* 0x000e220000001400 */
[----:B------:R-:W-:Y:S05]  /*0970*/  BRA `(.L_x_20) ;  /* 0x0000000000047947 */ /* 0x000fea0003800000 */
.L_x_12:
[----:B------:R-:W-:-:S07]  /*0980*/  FADD.FTZ R0, R0, R3 ;  /* 0x0000000300007221 */ /* 0x000fce0000010000 */
.L_x_20:
[----:B------:R-:W-:Y:S05]  /*0990*/  BSYNC.RECONVERGENT B2 ;  /* 0x0000000000027941 */ /* 0x000fea0003800200 */
.L_x_10:
[----:B------:R-:W-:Y:S02]  /*09a0*/  IMAD.MOV.U32 R12, RZ, RZ, R8 ;  /* 0x000000ffff0c7224 */ /* 0x000fe400078e0008 */
[----:B------:R-:W-:-:S04]  /*09b0*/  IMAD.MOV.U32 R13, RZ, RZ, 0x0 ;  /* 0x00000000ff0d7424 */ /* 0x000fc800078e00ff */
[----:B0-----:R-:W-:Y:S05]  /*09c0*/  RET.REL.NODEC R12 `(_Z35MaximumLikelihoodDivideDeviceKerneliPfS_S_) ;  /* 0xfffffff40c8c7950 */ /* 0x001fea0003c3ffff */
.L_x_21:
        /* <DEDUP_REMOVED lines=11> */
.L_x_22:


//--------------------- .nv.shared.reserved.0     --------------------------
	.section	.nv.shared.reserved.0,"aw",@nobits
	.weak		__nv_reservedSMEM_offset_0_alias
	.size		__nv_reservedSMEM_offset_0_alias, 0, 64
	.other		__nv_reservedSMEM_offset_0_alias,@"STO_CUDA_RESERVED_SHARED STV_DEFAULT"
__nv_reservedSMEM_offset_0_alias:
	.zero		0
	.zero		64


//--------------------- .nv.constant0._Z37MaximumLikelihoodMultiplyDeviceKerneliPffS_S_ --------------------------
	.section	.nv.constant0._Z37MaximumLikelihoodMultiplyDeviceKerneliPffS_S_,"a",@progbits
	.sectionflags	@""
	.align	4
.nv.constant0._Z37MaximumLikelihoodMultiplyDeviceKerneliPffS_S_:
	.zero		936


//--------------------- .nv.constant0._Z35MaximumLikelihoodDivideDeviceKerneliPfS_S_ --------------------------
	.section	.nv.constant0._Z35MaximumLikelihoodDivideDeviceKerneliPfS_S_,"a",@progbits
	.sectionflags	@""
	.align	4
.nv.constant0._Z35MaximumLikelihoodDivideDeviceKerneliPfS_S_:
	.zero		928


//--------------------- SYMBOLS --------------------------

	.type		.nv.reservedSmem.offset0,@object
	.size		.nv.reservedSmem.offset0,0x4
